//
// Generated by NVIDIA NVVM Compiler
//
// Compiler Build ID: CL-36424714
// Cuda compilation tools, release 13.0, V13.0.88
// Based on NVVM 20.0.0
//

.version 9.0
.target sm_100
.address_size 64

	// .globl	_Z10gpu_gemmV1PfS_S_iii

.visible .entry _Z10gpu_gemmV1PfS_S_iii(
	.param .u64 .ptr .align 1 _Z10gpu_gemmV1PfS_S_iii_param_0,
	.param .u64 .ptr .align 1 _Z10gpu_gemmV1PfS_S_iii_param_1,
	.param .u64 .ptr .align 1 _Z10gpu_gemmV1PfS_S_iii_param_2,
	.param .u32 _Z10gpu_gemmV1PfS_S_iii_param_3,
	.param .u32 _Z10gpu_gemmV1PfS_S_iii_param_4,
	.param .u32 _Z10gpu_gemmV1PfS_S_iii_param_5
)
{
	.reg .pred 	%p<13>;
	.reg .b32 	%r<43>;
	.reg .b32 	%f<68>;
	.reg .b64 	%rd<53>;

	ld.param.u64 	%rd7, [_Z10gpu_gemmV1PfS_S_iii_param_0];
	ld.param.u64 	%rd8, [_Z10gpu_gemmV1PfS_S_iii_param_1];
	ld.param.u64 	%rd6, [_Z10gpu_gemmV1PfS_S_iii_param_2];
	ld.param.u32 	%r20, [_Z10gpu_gemmV1PfS_S_iii_param_3];
	ld.param.u32 	%r18, [_Z10gpu_gemmV1PfS_S_iii_param_4];
	ld.param.u32 	%r19, [_Z10gpu_gemmV1PfS_S_iii_param_5];
	cvta.to.global.u64 	%rd1, %rd8;
	cvta.to.global.u64 	%rd2, %rd7;
	mov.u32 	%r22, %ntid.x;
	mov.u32 	%r23, %ctaid.x;
	mov.u32 	%r24, %ntid.y;
	mov.u32 	%r25, %ctaid.y;
	mov.u32 	%r26, %tid.x;
	mad.lo.s32 	%r1, %r22, %r23, %r26;
	mov.u32 	%r27, %tid.y;
	mad.lo.s32 	%r28, %r24, %r25, %r27;
	setp.ge.s32 	%p1, %r1, %r18;
	setp.ge.s32 	%p2, %r28, %r20;
	or.pred  	%p3, %p1, %p2;
	@%p3 bra 	$L__BB0_14;
	setp.lt.s32 	%p4, %r19, 1;
	mov.f32 	%f67, 0f00000000;
	@%p4 bra 	$L__BB0_13;
	mul.lo.s32 	%r3, %r19, %r28;
	and.b32  	%r4, %r19, 7;
	setp.lt.u32 	%p5, %r19, 8;
	mov.f32 	%f67, 0f00000000;
	mov.b32 	%r41, 0;
	@%p5 bra 	$L__BB0_5;
	and.b32  	%r41, %r19, 2147483640;
	neg.s32 	%r39, %r41;
	shl.b32 	%r7, %r18, 3;
	mul.wide.u32 	%rd9, %r3, 4;
	add.s64 	%rd10, %rd9, %rd2;
	add.s64 	%rd52, %rd10, 16;
	mov.f32 	%f67, 0f00000000;
	mul.wide.s32 	%rd13, %r18, 4;
	mov.u32 	%r38, %r1;
$L__BB0_4:
	.pragma "nounroll";
	ld.global.f32 	%f17, [%rd52+-16];
	mul.wide.s32 	%rd11, %r38, 4;
	add.s64 	%rd12, %rd1, %rd11;
	ld.global.f32 	%f18, [%rd12];
	fma.rn.f32 	%f19, %f17, %f18, %f67;
	ld.global.f32 	%f20, [%rd52+-12];
	add.s64 	%rd14, %rd12, %rd13;
	ld.global.f32 	%f21, [%rd14];
	fma.rn.f32 	%f22, %f20, %f21, %f19;
	ld.global.f32 	%f23, [%rd52+-8];
	add.s64 	%rd15, %rd14, %rd13;
	ld.global.f32 	%f24, [%rd15];
	fma.rn.f32 	%f25, %f23, %f24, %f22;
	ld.global.f32 	%f26, [%rd52+-4];
	add.s64 	%rd16, %rd15, %rd13;
	ld.global.f32 	%f27, [%rd16];
	fma.rn.f32 	%f28, %f26, %f27, %f25;
	ld.global.f32 	%f29, [%rd52];
	add.s64 	%rd17, %rd16, %rd13;
	ld.global.f32 	%f30, [%rd17];
	fma.rn.f32 	%f31, %f29, %f30, %f28;
	ld.global.f32 	%f32, [%rd52+4];
	add.s64 	%rd18, %rd17, %rd13;
	ld.global.f32 	%f33, [%rd18];
	fma.rn.f32 	%f34, %f32, %f33, %f31;
	ld.global.f32 	%f35, [%rd52+8];
	add.s64 	%rd19, %rd18, %rd13;
	ld.global.f32 	%f36, [%rd19];
	fma.rn.f32 	%f37, %f35, %f36, %f34;
	ld.global.f32 	%f38, [%rd52+12];
	add.s64 	%rd20, %rd19, %rd13;
	ld.global.f32 	%f39, [%rd20];
	fma.rn.f32 	%f67, %f38, %f39, %f37;
	add.s32 	%r39, %r39, 8;
	add.s32 	%r38, %r38, %r7;
	add.s64 	%rd52, %rd52, 32;
	setp.ne.s32 	%p6, %r39, 0;
	@%p6 bra 	$L__BB0_4;
$L__BB0_5:
	setp.eq.s32 	%p7, %r4, 0;
	@%p7 bra 	$L__BB0_13;
	and.b32  	%r13, %r19, 3;
	setp.lt.u32 	%p8, %r4, 4;
	@%p8 bra 	$L__BB0_8;
	add.s32 	%r30, %r41, %r3;
	mul.wide.u32 	%rd21, %r30, 4;
	add.s64 	%rd22, %rd2, %rd21;
	ld.global.f32 	%f41, [%rd22];
	mad.lo.s32 	%r31, %r41, %r18, %r1;
	mul.wide.s32 	%rd23, %r31, 4;
	add.s64 	%rd24, %rd1, %rd23;
	ld.global.f32 	%f42, [%rd24];
	fma.rn.f32 	%f43, %f41, %f42, %f67;
	cvt.u64.u32 	%rd25, %r3;
	cvt.u64.u32 	%rd26, %r41;
	add.s64 	%rd27, %rd26, %rd25;
	shl.b64 	%rd28, %rd27, 2;
	add.s64 	%rd29, %rd2, %rd28;
	ld.global.f32 	%f44, [%rd29+4];
	mul.wide.s32 	%rd30, %r18, 4;
	add.s64 	%rd31, %rd24, %rd30;
	ld.global.f32 	%f45, [%rd31];
	fma.rn.f32 	%f46, %f44, %f45, %f43;
	ld.global.f32 	%f47, [%rd29+8];
	add.s64 	%rd32, %rd31, %rd30;
	ld.global.f32 	%f48, [%rd32];
	fma.rn.f32 	%f49, %f47, %f48, %f46;
	ld.global.f32 	%f50, [%rd29+12];
	add.s64 	%rd33, %rd32, %rd30;
	ld.global.f32 	%f51, [%rd33];
	fma.rn.f32 	%f67, %f50, %f51, %f49;
	add.s32 	%r41, %r41, 4;
$L__BB0_8:
	setp.eq.s32 	%p9, %r13, 0;
	@%p9 bra 	$L__BB0_13;
	setp.eq.s32 	%p10, %r13, 1;
	@%p10 bra 	$L__BB0_11;
	add.s32 	%r32, %r41, %r3;
	mul.wide.u32 	%rd34, %r32, 4;
	add.s64 	%rd35, %rd2, %rd34;
	ld.global.f32 	%f53, [%rd35];
	mad.lo.s32 	%r33, %r41, %r18, %r1;
	mul.wide.s32 	%rd36, %r33, 4;
	add.s64 	%rd37, %rd1, %rd36;
	ld.global.f32 	%f54, [%rd37];
	fma.rn.f32 	%f55, %f53, %f54, %f67;
	cvt.u64.u32 	%rd38, %r3;
	cvt.u64.u32 	%rd39, %r41;
	add.s64 	%rd40, %rd39, %rd38;
	shl.b64 	%rd41, %rd40, 2;
	add.s64 	%rd42, %rd2, %rd41;
	ld.global.f32 	%f56, [%rd42+4];
	mul.wide.s32 	%rd43, %r18, 4;
	add.s64 	%rd44, %rd37, %rd43;
	ld.global.f32 	%f57, [%rd44];
	fma.rn.f32 	%f67, %f56, %f57, %f55;
	add.s32 	%r41, %r41, 2;
$L__BB0_11:
	and.b32  	%r34, %r19, 1;
	setp.eq.b32 	%p11, %r34, 1;
	not.pred 	%p12, %p11;
	@%p12 bra 	$L__BB0_13;
	add.s32 	%r35, %r41, %r3;
	mul.wide.u32 	%rd45, %r35, 4;
	add.s64 	%rd46, %rd2, %rd45;
	ld.global.f32 	%f58, [%rd46];
	mad.lo.s32 	%r36, %r41, %r18, %r1;
	mul.wide.s32 	%rd47, %r36, 4;
	add.s64 	%rd48, %rd1, %rd47;
	ld.global.f32 	%f59, [%rd48];
	fma.rn.f32 	%f67, %f58, %f59, %f67;
$L__BB0_13:
	mad.lo.s32 	%r37, %r18, %r28, %r1;
	cvta.to.global.u64 	%rd49, %rd6;
	mul.wide.s32 	%rd50, %r37, 4;
	add.s64 	%rd51, %rd49, %rd50;
	st.global.f32 	[%rd51], %f67;
$L__BB0_14:
	ret;

}


// ===== COMPILED SASS (sm_100) =====

	.target	sm_100

	.elftype	@"ET_EXEC"


//--------------------- .note.nv.tkinfo           --------------------------
	.section	.note.nv.tkinfo,"",@"SHT_NOTE"
	.sectionflags	@"SHF_NOTE_NV_TKINFO"
	.tkinfo
        /*0018*/ 	.word	0x00000002
        /*0030*/ 	.string	""
        /*0030*/ 	.string	"ptxas"
        /*0030*/ 	.string	"Cuda compilation tools, release 13.0, V13.0.88"
        /*0030*/ 	.string	"Build cuda_13.0.r13.0/compiler.36424714_0"
        /*0030*/ 	.string	"-arch sm_100 -m 64 "



//--------------------- .note.nv.cuinfo           --------------------------
	.section	.note.nv.cuinfo,"",@"SHT_NOTE"
	.sectionflags	@"SHF_NOTE_NV_CUINFO"
        /*0018*/ 	.short	0x0002
        /*001a*/ 	.short	0x0064
        /*001c*/ 	.short	0x0082
	.zero		2


//--------------------- .nv.info                  --------------------------
	.section	.nv.info,"",@"SHT_CUDA_INFO"
	.align	4


	//----- nvinfo : EIATTR_REGCOUNT
	.align		4
        /*0000*/ 	.byte	0x04, 0x2f
        /*0002*/ 	.short	(.L_1 - .L_0)
	.align		4
.L_0:
        /*0004*/ 	.word	index@(_Z10gpu_gemmV1PfS_S_iii)
        /*0008*/ 	.word	0x00000020


	//----- nvinfo : EIATTR_FRAME_SIZE
	.align		4
.L_1:
        /*000c*/ 	.byte	0x04, 0x11
        /*000e*/ 	.short	(.L_3 - .L_2)
	.align		4
.L_2:
        /*0010*/ 	.word	index@(_Z10gpu_gemmV1PfS_S_iii)
        /*0014*/ 	.word	0x00000000


	//----- nvinfo : EIATTR_MIN_STACK_SIZE
	.align		4
.L_3:
        /*0018*/ 	.byte	0x04, 0x12
        /*001a*/ 	.short	(.L_5 - .L_4)
	.align		4
.L_4:
        /*001c*/ 	.word	index@(_Z10gpu_gemmV1PfS_S_iii)
        /*0020*/ 	.word	0x00000000
.L_5:


//--------------------- .nv.compat                --------------------------
	.section	.nv.compat,"",@"SHT_CUDA_COMPAT_INFO"
	.align	4
        /*0000*/ 	.byte	0x02, 0x09, 0x00, 0x00, 0x02, 0x02, 0x01, 0x00, 0x02, 0x05, 0x05, 0x00, 0x03, 0x07, 0x01, 0x01
        /*0010*/ 	.byte	0x02, 0x03, 0x00, 0x00, 0x02, 0x06, 0x01, 0x00, 0x04, 0x0b, 0x08, 0x00, 0x09, 0x00, 0x00, 0x00
        /*0020*/ 	.byte	0x00, 0x00, 0x00, 0x00


//--------------------- .nv.info._Z10gpu_gemmV1PfS_S_iii --------------------------
	.section	.nv.info._Z10gpu_gemmV1PfS_S_iii,"",@"SHT_CUDA_INFO"
	.sectionflags	@""
	.align	4


	//----- nvinfo : EIATTR_CUDA_API_VERSION
	.align		4
        /*0000*/ 	.byte	0x04, 0x37
        /*0002*/ 	.short	(.L_7 - .L_6)
.L_6:
        /*0004*/ 	.word	0x00000082


	//----- nvinfo : EIATTR_KPARAM_INFO
	.align		4
.L_7:
        /*0008*/ 	.byte	0x04, 0x17
        /*000a*/ 	.short	(.L_9 - .L_8)
.L_8:
        /*000c*/ 	.word	0x00000000
        /*0010*/ 	.short	0x0005
        /*0012*/ 	.short	0x0020
        /*0014*/ 	.byte	0x00, 0xf0, 0x11, 0x00


	//----- nvinfo : EIATTR_KPARAM_INFO
	.align		4
.L_9:
        /*0018*/ 	.byte	0x04, 0x17
        /*001a*/ 	.short	(.L_11 - .L_10)
.L_10:
        /*001c*/ 	.word	0x00000000
        /*0020*/ 	.short	0x0004
        /*0022*/ 	.short	0x001c
        /*0024*/ 	.byte	0x00, 0xf0, 0x11, 0x00


	//----- nvinfo : EIATTR_KPARAM_INFO
	.align		4
.L_11:
        /*0028*/ 	.byte	0x04, 0x17
        /*002a*/ 	.short	(.L_13 - .L_12)
.L_12:
        /*002c*/ 	.word	0x00000000
        /*0030*/ 	.short	0x0003
        /*0032*/ 	.short	0x0018
        /*0034*/ 	.byte	0x00, 0xf0, 0x11, 0x00


	//----- nvinfo : EIATTR_KPARAM_INFO
	.align		4
.L_13:
        /*0038*/ 	.byte	0x04, 0x17
        /*003a*/ 	.short	(.L_15 - .L_14)
.L_14:
        /*003c*/ 	.word	0x00000000
        /*0040*/ 	.short	0x0002
        /*0042*/ 	.short	0x0010
        /*0044*/ 	.byte	0x00, 0xf5, 0x21, 0x00


	//----- nvinfo : EIATTR_KPARAM_INFO
	.align		4
.L_15:
        /*0048*/ 	.byte	0x04, 0x17
        /*004a*/ 	.short	(.L_17 - .L_16)
.L_16:
        /*004c*/ 	.word	0x00000000
        /*0050*/ 	.short	0x0001
        /*0052*/ 	.short	0x0008
        /*0054*/ 	.byte	0x00, 0xf5, 0x21, 0x00


	//----- nvinfo : EIATTR_KPARAM_INFO
	.align		4
.L_17:
        /*0058*/ 	.byte	0x04, 0x17
        /*005a*/ 	.short	(.L_19 - .L_18)
.L_18:
        /*005c*/ 	.word	0x00000000
        /*0060*/ 	.short	0x0000
        /*0062*/ 	.short	0x0000
        /*0064*/ 	.byte	0x00, 0xf5, 0x21, 0x00


	//----- nvinfo : EIATTR_SPARSE_MMA_MASK
	.align		4
.L_19:
        /*0068*/ 	.byte	0x03, 0x50
        /*006a*/ 	.short	0x0000


	//----- nvinfo : EIATTR_MAXREG_COUNT
	.align		4
        /*006c*/ 	.byte	0x03, 0x1b
        /*006e*/ 	.short	0x00ff


	//----- nvinfo : EIATTR_MERCURY_ISA_VERSION
	.align		4
        /*0070*/ 	.byte	0x03, 0x5f
        /*0072*/ 	.short	0x0101


	//----- nvinfo : EIATTR_VRC_CTA_INIT_COUNT
	.align		4
        /*0074*/ 	.byte	0x02, 0x4a
	.zero		1
	.zero		1


	//----- nvinfo : EIATTR_EXIT_INSTR_OFFSETS
	.align		4
        /*0078*/ 	.byte	0x04, 0x1c
        /*007a*/ 	.short	(.L_21 - .L_20)


	//   ....[0]....
.L_20:
        /*007c*/ 	.word	0x000000c0


	//   ....[1]....
        /*0080*/ 	.word	0x000008e0


	//----- nvinfo : EIATTR_CBANK_PARAM_SIZE
	.align		4
.L_21:
        /*0084*/ 	.byte	0x03, 0x19
        /*0086*/ 	.short	0x0024


	//----- nvinfo : EIATTR_PARAM_CBANK
	.align		4
        /*0088*/ 	.byte	0x04, 0x0a
        /*008a*/ 	.short	(.L_23 - .L_22)
	.align		4
.L_22:
        /*008c*/ 	.word	index@(.nv.constant0._Z10gpu_gemmV1PfS_S_iii)
        /*0090*/ 	.short	0x0380
        /*0092*/ 	.short	0x0024


	//----- nvinfo : EIATTR_SW_WAR
	.align		4
.L_23:
        /*0094*/ 	.byte	0x04, 0x36
        /*0096*/ 	.short	(.L_25 - .L_24)
.L_24:
        /*0098*/ 	.word	0x00000008
.L_25:


//--------------------- .nv.callgraph             --------------------------
	.section	.nv.callgraph,"",@"SHT_CUDA_CALLGRAPH"
	.align	4
	.sectionentsize	8
	.align		4
        /*0000*/ 	.word	0x00000000
	.align		4
        /*0004*/ 	.word	0xffffffff
	.align		4
        /*0008*/ 	.word	0x00000000
	.align		4
        /*000c*/ 	.word	0xfffffffe
	.align		4
        /*0010*/ 	.word	0x00000000
	.align		4
        /*0014*/ 	.word	0xfffffffd
	.align		4
        /*0018*/ 	.word	0x00000000
	.align		4
        /*001c*/ 	.word	0xfffffffc


//--------------------- .text._Z10gpu_gemmV1PfS_S_iii --------------------------
	.section	.text._Z10gpu_gemmV1PfS_S_iii,"ax",@progbits
	.align	128
        .global         _Z10gpu_gemmV1PfS_S_iii
        .type           _Z10gpu_gemmV1PfS_S_iii,@function
        .size           _Z10gpu_gemmV1PfS_S_iii,(.L_x_5 - _Z10gpu_gemmV1PfS_S_iii)
        .other          _Z10gpu_gemmV1PfS_S_iii,@"STO_CUDA_ENTRY STV_DEFAULT"
_Z10gpu_gemmV1PfS_S_iii:
.text._Z10gpu_gemmV1PfS_S_iii:
[----:B------:R-:W-:Y:S01]  /*0000*/  LDC R1, c[0x0][0x37c] ;  /* 0x0000df00ff017b82 */ /* 0x000fe20000000800 */
[----:B------:R-:W0:Y:S01]  /*0010*/  S2R R0, SR_CTAID.Y ;  /* 0x0000000000007919 */ /* 0x000e220000002600 */
[----:B------:R-:W1:Y:S06]  /*0020*/  LDCU UR4, c[0x0][0x360] ;  /* 0x00006c00ff0477ac */ /* 0x000e6c0008000800 */
[----:B------:R-:W2:Y:S01]  /*0030*/  LDC.64 R2, c[0x0][0x398] ;  /* 0x0000e600ff027b82 */ /* 0x000ea20000000a00 */
[----:B------:R-:W0:Y:S01]  /*0040*/  S2R R7, SR_TID.Y ;  /* 0x0000000000077919 */ /* 0x000e220000002200 */
[----:B------:R-:W0:Y:S01]  /*0050*/  LDCU UR5, c[0x0][0x364] ;  /* 0x00006c80ff0577ac */ /* 0x000e220008000800 */
[----:B------:R-:W1:Y:S01]  /*0060*/  S2R R18, SR_CTAID.X ;  /* 0x0000000000127919 */ /* 0x000e620000002500 */
[----:B------:R-:W1:Y:S01]  /*0070*/  S2R R5, SR_TID.X ;  /* 0x0000000000057919 */ /* 0x000e620000002100 */
[----:B0-----:R-:W-:-:S05]  /*0080*/  IMAD R0, R0, UR5, R7 ;  /* 0x0000000500007c24 */ /* 0x001fca000f8e0207 */
[----:B--2---:R-:W-:Y:S01]  /*0090*/  ISETP.GE.AND P0, PT, R0, R2, PT ;  /* 0x000000020000720c */ /* 0x004fe20003f06270 */
[----:B-1----:R-:W-:-:S05]  /*00a0*/  IMAD R18, R18, UR4, R5 ;  /* 0x0000000412127c24 */ /* 0x002fca000f8e0205 */
[----:B------:R-:W-:-:S13]  /*00b0*/  ISETP.GE.OR P0, PT, R18, R3, P0 ;  /* 0x000000031200720c */ /* 0x000fda0000706670 */
[----:B------:R-:W-:Y:S05]  /*00c0*/  @P0 EXIT ;  /* 0x000000000000094d */ /* 0x000fea0003800000 */
[----:B------:R-:W0:Y:S01]  /*00d0*/  LDC R19, c[0x0][0x3a0] ;  /* 0x0000e800ff137b82 */ /* 0x000e220000000800 */
[----:B------:R-:W1:Y:S01]  /*00e0*/  LDCU.64 UR4, c[0x0][0x358] ;  /* 0x00006b00ff0477ac */ /* 0x000e620008000a00 */
[----:B------:R-:W-:Y:S01]  /*00f0*/  HFMA2 R24, -RZ, RZ, 0, 0 ;  /* 0x00000000ff187431 */ /* 0x000fe200000001ff */
[----:B0-----:R-:W-:-:S13]  /*0100*/  ISETP.GE.AND P0, PT, R19, 0x1, PT ;  /* 0x000000011300780c */ /* 0x001fda0003f06270 */
[----:B-1----:R-:W-:Y:S05]  /*0110*/  @!P0 BRA `(.L_x_0) ;  /* 0x0000000400e08947 */ /* 0x002fea0003800000 */
[C---:B------:R-:W-:Y:S01]  /*0120*/  ISETP.GE.U32.AND P1, PT, R19.reuse, 0x8, PT ;  /* 0x000000081300780c */ /* 0x040fe20003f26070 */
[----:B------:R-:W-:Y:S01]  /*0130*/  IMAD R20, R0, R19, RZ ;  /* 0x0000001300147224 */ /* 0x000fe200078e02ff */
[----:B------:R-:W-:Y:S02]  /*0140*/  LOP3.LUT R27, R19, 0x7, RZ, 0xc0, !PT ;  /* 0x00000007131b7812 */ /* 0x000fe400078ec0ff */
[----:B------:R-:W-:Y:S02]  /*0150*/  MOV R24, RZ ;  /* 0x000000ff00187202 */ /* 0x000fe40000000f00 */
[----:B------:R-:W-:Y:S02]  /*0160*/  ISETP.NE.AND P0, PT, R27, RZ, PT ;  /* 0x000000ff1b00720c */ /* 0x000fe40003f05270 */
[----:B------:R-:W-:-:S05]  /*0170*/  MOV R21, RZ ;  /* 0x000000ff00157202 */ /* 0x000fca0000000f00 */
[----:B------:R-:W-:Y:S06]  /*0180*/  @!P1 BRA `(.L_x_1) ;  /* 0x0000000000c49947 */ /* 0x000fec0003800000 */
[----:B------:R-:W0:Y:S01]  /*0190*/  LDC.64 R4, c[0x0][0x380] ;  /* 0x0000e000ff047b82 */ /* 0x000e220000000a00 */
[----:B------:R-:W-:Y:S02]  /*01a0*/  LOP3.LUT R21, R19, 0x7ffffff8, RZ, 0xc0, !PT ;  /* 0x7ffffff813157812 */ /* 0x000fe400078ec0ff */
[----:B------:R-:W-:Y:S02]  /*01b0*/  MOV R24, RZ ;  /* 0x000000ff00187202 */ /* 0x000fe40000000f00 */
[----:B------:R-:W-:Y:S02]  /*01c0*/  MOV R2, R18 ;  /* 0x0000001200027202 */ /* 0x000fe40000000f00 */
[----:B------:R-:W-:Y:S01]  /*01d0*/  IADD3 R22, PT, PT, -R21, RZ, RZ ;  /* 0x000000ff15167210 */ /* 0x000fe20007ffe1ff */
[----:B0-----:R-:W-:-:S03]  /*01e0*/  IMAD.WIDE.U32 R4, R20, 0x4, R4 ;  /* 0x0000000414047825 */ /* 0x001fc600078e0004 */
[----:B------:R-:W-:-:S04]  /*01f0*/  IADD3 R6, P1, PT, R4, 0x10, RZ ;  /* 0x0000001004067810 */ /* 0x000fc80007f3e0ff */
[----:B------:R-:W-:-:S09]  /*0200*/  IADD3.X R7, PT, PT, RZ, R5, RZ, P1, !PT ;  /* 0x00000005ff077210 */ /* 0x000fd20000ffe4ff */
.L_x_2:
[----:B------:R-:W0:Y:S01]  /*0210*/  LDC.64 R16, c[0x0][0x388] ;  /* 0x0000e200ff107b82 */ /* 0x000e220000000a00 */
[----:B------:R-:W-:Y:S02]  /*0220*/  MOV R4, R6 ;  /* 0x0000000600047202 */ /* 0x000fe40000000f00 */
[----:B------:R-:W-:-:S05]  /*0230*/  MOV R5, R7 ;  /* 0x0000000700057202 */ /* 0x000fca0000000f00 */
[----:B------:R-:W2:Y:S04]  /*0240*/  LDG.E R25, desc[UR4][R4.64+-0x10] ;  /* 0xfffff00404197981 */ /* 0x000ea8000c1e1900 */
[----:B------:R-:W3:Y:S04]  /*0250*/  LDG.E R23, desc[UR4][R4.64+-0xc] ;  /* 0xfffff40404177981 */ /* 0x000ee8000c1e1900 */
[----:B------:R-:W4:Y:S04]  /*0260*/  LDG.E R29, desc[UR4][R4.64+-0x8] ;  /* 0xfffff804041d7981 */ /* 0x000f28000c1e1900 */
[----:B------:R-:W5:Y:S01]  /*0270*/  LDG.E R28, desc[UR4][R4.64+-0x4] ;  /* 0xfffffc04041c7981 */ /* 0x000f62000c1e1900 */
[----:B0-----:R-:W-:-:S05]  /*0280*/  IMAD.WIDE R16, R2, 0x4, R16 ;  /* 0x0000000402107825 */ /* 0x001fca00078e0210 */
[----:B------:R0:W2:Y:S01]  /*0290*/  LDG.E R26, desc[UR4][R16.64] ;  /* 0x00000004101a7981 */ /* 0x0000a2000c1e1900 */
[----:B------:R-:W-:-:S04]  /*02a0*/  IMAD.WIDE R14, R3, 0x4, R16 ;  /* 0x00000004030e7825 */ /* 0x000fc800078e0210 */
[C---:B------:R-:W-:Y:S02]  /*02b0*/  IMAD.WIDE R6, R3.reuse, 0x4, R14 ;  /* 0x0000000403067825 */ /* 0x040fe400078e020e */
[----:B------:R-:W3:Y:S02]  /*02c0*/  LDG.E R14, desc[UR4][R14.64] ;  /* 0x000000040e0e7981 */ /* 0x000ee4000c1e1900 */
[C---:B------:R-:W-:Y:S02]  /*02d0*/  IMAD.WIDE R10, R3.reuse, 0x4, R6 ;  /* 0x00000004030a7825 */ /* 0x040fe400078e0206 */
[----:B------:R-:W4:Y:S02]  /*02e0*/  LDG.E R6, desc[UR4][R6.64] ;  /* 0x0000000406067981 */ /* 0x000f24000c1e1900 */
[C---:B------:R-:W-:Y:S02]  /*02f0*/  IMAD.WIDE R8, R3.reuse, 0x4, R10 ;  /* 0x0000000403087825 */ /* 0x040fe400078e020a */
[----:B------:R-:W5:Y:S02]  /*0300*/  LDG.E R10, desc[UR4][R10.64] ;  /* 0x000000040a0a7981 */ /* 0x000f64000c1e1900 */
[----:B------:R-:W-:-:S02]  /*0310*/  IMAD.WIDE R12, R3, 0x4, R8 ;  /* 0x00000004030c7825 */ /* 0x000fc400078e0208 */
[----:B------:R-:W5:Y:S04]  /*0320*/  LDG.E R7, desc[UR4][R4.64] ;  /* 0x0000000404077981 */ /* 0x000f68000c1e1900 */
[----:B------:R-:W5:Y:S01]  /*0330*/  LDG.E R8, desc[UR4][R8.64] ;  /* 0x0000000408087981 */ /* 0x000f62000c1e1900 */
[----:B0-----:R-:W-:-:S03]  /*0340*/  IMAD.WIDE R16, R3, 0x4, R12 ;  /* 0x0000000403107825 */ /* 0x001fc600078e020c */
[----:B------:R-:W5:Y:S04]  /*0350*/  LDG.E R12, desc[UR4][R12.64] ;  /* 0x000000040c0c7981 */ /* 0x000f68000c1e1900 */
[----:B------:R-:W5:Y:S04]  /*0360*/  LDG.E R15, desc[UR4][R16.64] ;  /* 0x00000004100f7981 */ /* 0x000f68000c1e1900 */
[----:B------:R-:W5:Y:S04]  /*0370*/  LDG.E R9, desc[UR4][R4.64+0x4] ;  /* 0x0000040404097981 */ /* 0x000f68000c1e1900 */
[----:B------:R-:W5:Y:S01]  /*0380*/  LDG.E R11, desc[UR4][R4.64+0xc] ;  /* 0x00000c04040b7981 */ /* 0x000f62000c1e1900 */
[----:B--2---:R-:W-:Y:S01]  /*0390*/  FFMA R26, R25, R26, R24 ;  /* 0x0000001a191a7223 */ /* 0x004fe20000000018 */
[----:B------:R-:W-:-:S02]  /*03a0*/  IMAD.WIDE R24, R3, 0x4, R16 ;  /* 0x0000000403187825 */ /* 0x000fc400078e0210 */
[----:B------:R-:W2:Y:S04]  /*03b0*/  LDG.E R16, desc[UR4][R4.64+0x8] ;  /* 0x0000080404107981 */ /* 0x000ea8000c1e1900 */
[----:B------:R-:W2:Y:S01]  /*03c0*/  LDG.E R24, desc[UR4][R24.64] ;  /* 0x0000000418187981 */ /* 0x000ea2000c1e1900 */
[----:B---3--:R-:W-:Y:S01]  /*03d0*/  FFMA R14, R23, R14, R26 ;  /* 0x0000000e170e7223 */ /* 0x008fe2000000001a */
[----:B------:R-:W-:-:S03]  /*03e0*/  IADD3 R22, PT, PT, R22, 0x8, RZ ;  /* 0x0000000816167810 */ /* 0x000fc60007ffe0ff */
[----:B----4-:R-:W-:Y:S01]  /*03f0*/  FFMA R29, R29, R6, R14 ;  /* 0x000000061d1d7223 */ /* 0x010fe2000000000e */
[----:B------:R-:W-:-:S03]  /*0400*/  ISETP.NE.AND P1, PT, R22, RZ, PT ;  /* 0x000000ff1600720c */ /* 0x000fc60003f25270 */
[----:B-----5:R-:W-:Y:S01]  /*0410*/  FFMA R10, R28, R10, R29 ;  /* 0x0000000a1c0a7223 */ /* 0x020fe2000000001d */
[----:B------:R-:W-:-:S03]  /*0420*/  IADD3 R6, P2, PT, R4, 0x20, RZ ;  /* 0x0000002004067810 */ /* 0x000fc60007f5e0ff */
[----:B------:R-:W-:Y:S01]  /*0430*/  FFMA R8, R7, R8, R10 ;  /* 0x0000000807087223 */ /* 0x000fe2000000000a */
[----:B------:R-:W-:Y:S02]  /*0440*/  IADD3.X R7, PT, PT, RZ, R5, RZ, P2, !PT ;  /* 0x00000005ff077210 */ /* 0x000fe400017fe4ff */
[----:B------:R-:W-:Y:S01]  /*0450*/  LEA R2, R3, R2, 0x3 ;  /* 0x0000000203027211 */ /* 0x000fe200078e18ff */
[----:B------:R-:W-:-:S04]  /*0460*/  FFMA R9, R9, R12, R8 ;  /* 0x0000000c09097223 */ /* 0x000fc80000000008 */
[----:B--2---:R-:W-:-:S04]  /*0470*/  FFMA R16, R16, R15, R9 ;  /* 0x0000000f10107223 */ /* 0x004fc80000000009 */
[----:B------:R-:W-:Y:S01]  /*0480*/  FFMA R24, R11, R24, R16 ;  /* 0x000000180b187223 */ /* 0x000fe20000000010 */
[----:B------:R-:W-:Y:S06]  /*0490*/  @P1 BRA `(.L_x_2) ;  /* 0xfffffffc005c1947 */ /* 0x000fec000383ffff */
.L_x_1:
[----:B------:R-:W-:Y:S05]  /*04a0*/  @!P0 BRA `(.L_x_0) ;  /* 0x0000000000fc8947 */ /* 0x000fea0003800000 */
[----:B------:R-:W-:Y:S02]  /*04b0*/  ISETP.GE.U32.AND P1, PT, R27, 0x4, PT ;  /* 0x000000041b00780c */ /* 0x000fe40003f26070 */
[----:B------:R-:W-:-:S04]  /*04c0*/  LOP3.LUT R2, R19, 0x3, RZ, 0xc0, !PT ;  /* 0x0000000313027812 */ /* 0x000fc800078ec0ff */
[----:B------:R-:W-:-:S07]  /*04d0*/  ISETP.NE.AND P0, PT, R2, RZ, PT ;  /* 0x000000ff0200720c */ /* 0x000fce0003f05270 */
[----:B------:R-:W-:Y:S06]  /*04e0*/  @!P1 BRA `(.L_x_3) ;  /* 0x00000000006c9947 */ /* 0x000fec0003800000 */
[----:B------:R-:W0:Y:S01]  /*04f0*/  LDC.64 R6, c[0x0][0x388] ;  /* 0x0000e200ff067b82 */ /* 0x000e220000000a00 */
[----:B------:R-:W1:Y:S01]  /*0500*/  LDCU.64 UR6, c[0x0][0x380] ;  /* 0x00007000ff0677ac */ /* 0x000e620008000a00 */
[----:B------:R-:W-:Y:S01]  /*0510*/  IMAD R9, R21, R3, R18 ;  /* 0x0000000315097224 */ /* 0x000fe200078e0212 */
[CC--:B------:R-:W-:Y:S02]  /*0520*/  IADD3 R5, PT, PT, R20.reuse, R21.reuse, RZ ;  /* 0x0000001514057210 */ /* 0x0c0fe40007ffe0ff */
[----:B------:R-:W-:-:S03]  /*0530*/  IADD3 R10, P1, PT, R20, R21, RZ ;  /* 0x00000015140a7210 */ /* 0x000fc60007f3e0ff */
[----:B------:R-:W2:Y:S01]  /*0540*/  LDC.64 R14, c[0x0][0x380] ;  /* 0x0000e000ff0e7b82 */ /* 0x000ea20000000a00 */
[----:B0-----:R-:W-:-:S04]  /*0550*/  IMAD.WIDE R6, R9, 0x4, R6 ;  /* 0x0000000409067825 */ /* 0x001fc800078e0206 */
[----:B------:R-:W-:Y:S02]  /*0560*/  IMAD.WIDE R8, R3, 0x4, R6 ;  /* 0x0000000403087825 */ /* 0x000fe400078e0206 */
[----:B------:R-:W3:Y:S02]  /*0570*/  LDG.E R6, desc[UR4][R6.64] ;  /* 0x0000000406067981 */ /* 0x000ee4000c1e1900 */
[----:B--2---:R-:W-:Y:S01]  /*0580*/  IMAD.WIDE.U32 R14, R5, 0x4, R14 ;  /* 0x00000004050e7825 */ /* 0x004fe200078e000e */
[----:B------:R-:W-:Y:S02]  /*0590*/  IADD3.X R5, PT, PT, RZ, RZ, RZ, P1, !PT ;  /* 0x000000ffff057210 */ /* 0x000fe40000ffe4ff */
[----:B-1----:R-:W-:-:S03]  /*05a0*/  LEA R4, P1, R10, UR6, 0x2 ;  /* 0x000000060a047c11 */ /* 0x002fc6000f8210ff */
[----:B------:R-:W3:Y:S01]  /*05b0*/  LDG.E R15, desc[UR4][R14.64] ;  /* 0x000000040e0f7981 */ /* 0x000ee2000c1e1900 */
[----:B------:R-:W-:Y:S01]  /*05c0*/  LEA.HI.X R5, R10, UR7, R5, 0x2, P1 ;  /* 0x000000070a057c11 */ /* 0x000fe200088f1405 */
[C---:B------:R-:W-:Y:S02]  /*05d0*/  IMAD.WIDE R10, R3.reuse, 0x4, R8 ;  /* 0x00000004030a7825 */ /* 0x040fe400078e0208 */
[----:B------:R-:W2:Y:S04]  /*05e0*/  LDG.E R8, desc[UR4][R8.64] ;  /* 0x0000000408087981 */ /* 0x000ea8000c1e1900 */
[----:B------:R-:W2:Y:S01]  /*05f0*/  LDG.E R17, desc[UR4][R4.64+0x4] ;  /* 0x0000040404117981 */ /* 0x000ea2000c1e1900 */
[----:B------:R-:W-:-:S03]  /*0600*/  IMAD.WIDE R12, R3, 0x4, R10 ;  /* 0x00000004030c7825 */ /* 0x000fc600078e020a */
[----:B------:R-:W4:Y:S04]  /*0610*/  LDG.E R22, desc[UR4][R10.64] ;  /* 0x000000040a167981 */ /* 0x000f28000c1e1900 */
[----:B------:R-:W4:Y:S04]  /*0620*/  LDG.E R16, desc[UR4][R4.64+0x8] ;  /* 0x0000080404107981 */ /* 0x000f28000c1e1900 */
[----:B------:R-:W5:Y:S04]  /*0630*/  LDG.E R23, desc[UR4][R4.64+0xc] ;  /* 0x00000c0404177981 */ /* 0x000f68000c1e1900 */
[----:B------:R-:W5:Y:S01]  /*0640*/  LDG.E R12, desc[UR4][R12.64] ;  /* 0x000000040c0c7981 */ /* 0x000f62000c1e1900 */
[----:B------:R-:W-:Y:S01]  /*0650*/  IADD3 R21, PT, PT, R21, 0x4, RZ ;  /* 0x0000000415157810 */ /* 0x000fe20007ffe0ff */
[----:B---3--:R-:W-:-:S04]  /*0660*/  FFMA R24, R15, R6, R24 ;  /* 0x000000060f187223 */ /* 0x008fc80000000018 */
[----:B--2---:R-:W-:-:S04]  /*0670*/  FFMA R17, R17, R8, R24 ;  /* 0x0000000811117223 */ /* 0x004fc80000000018 */
[----:B----4-:R-:W-:-:S04]  /*0680*/  FFMA R16, R16, R22, R17 ;  /* 0x0000001610107223 */ /* 0x010fc80000000011 */
[----:B-----5:R-:W-:-:S07]  /*0690*/  FFMA R24, R23, R12, R16 ;  /* 0x0000000c17187223 */ /* 0x020fce0000000010 */
.L_x_3:
[----:B------:R-:W-:Y:S05]  /*06a0*/  @!P0 BRA `(.L_x_0) ;  /* 0x00000000007c8947 */ /* 0x000fea0003800000 */
[----:B------:R-:W-:Y:S01]  /*06b0*/  ISETP.NE.AND P1, PT, R2, 0x1, PT ;  /* 0x000000010200780c */ /* 0x000fe20003f25270 */
[----:B------:R-:W0:Y:S01]  /*06c0*/  LDC.64 R12, c[0x0][0x380] ;  /* 0x0000e000ff0c7b82 */ /* 0x000e220000000a00 */
[----:B------:R-:W-:-:S04]  /*06d0*/  LOP3.LUT R19, R19, 0x1, RZ, 0xc0, !PT ;  /* 0x0000000113137812 */ /* 0x000fc800078ec0ff */
[----:B------:R-:W-:-:S03]  /*06e0*/  ISETP.NE.U32.AND P0, PT, R19, 0x1, PT ;  /* 0x000000011300780c */ /* 0x000fc60003f05070 */
[----:B------:R-:W1:Y:S04]  /*06f0*/  LDC.64 R10, c[0x0][0x388] ;  /* 0x0000e200ff0a7b82 */ /* 0x000e680000000a00 */
[CC--:B------:R-:W-:Y:S02]  /*0700*/  @P1 IADD3 R15, PT, PT, R20.reuse, R21.reuse, RZ ;  /* 0x00000015140f1210 */ /* 0x0c0fe40007ffe0ff */
[----:B------:R-:W-:Y:S02]  /*0710*/  @P1 IADD3 R2, P2, PT, R20, R21, RZ ;  /* 0x0000001514021210 */ /* 0x000fe40007f5e0ff */
[----:B------:R-:W2:Y:S02]  /*0720*/  @P1 LDC.64 R4, c[0x0][0x380] ;  /* 0x0000e000ff041b82 */ /* 0x000ea40000000a00 */
[----:B------:R-:W-:-:S06]  /*0730*/  @P1 IADD3.X R14, PT, PT, RZ, RZ, RZ, P2, !PT ;  /* 0x000000ffff0e1210 */ /* 0x000fcc00017fe4ff */
[----:B------:R-:W3:Y:S01]  /*0740*/  LDC.64 R6, c[0x0][0x380] ;  /* 0x0000e000ff067b82 */ /* 0x000ee20000000a00 */
[----:B0-----:R-:W-:-:S04]  /*0750*/  @P1 IMAD.WIDE.U32 R12, R15, 0x4, R12 ;  /* 0x000000040f0c1825 */ /* 0x001fc800078e000c */
[C---:B------:R-:W-:Y:S01]  /*0760*/  @P1 IMAD R15, R21.reuse, R3, R18 ;  /* 0x00000003150f1224 */ /* 0x040fe200078e0212 */
[----:B------:R-:W-:Y:S01]  /*0770*/  @P1 IADD3 R21, PT, PT, R21, 0x2, RZ ;  /* 0x0000000215151810 */ /* 0x000fe20007ffe0ff */
[----:B------:R-:W4:Y:S01]  /*0780*/  @P1 LDG.E R13, desc[UR4][R12.64] ;  /* 0x000000040c0d1981 */ /* 0x000f22000c1e1900 */
[----:B------:R-:W0:Y:S01]  /*0790*/  LDC.64 R8, c[0x0][0x388] ;  /* 0x0000e200ff087b82 */ /* 0x000e220000000a00 */
[----:B-1----:R-:W-:Y:S01]  /*07a0*/  @P1 IMAD.WIDE R10, R15, 0x4, R10 ;  /* 0x000000040f0a1825 */ /* 0x002fe200078e020a */
[----:B------:R-:W-:Y:S02]  /*07b0*/  @!P0 IADD3 R17, PT, PT, R20, R21, RZ ;  /* 0x0000001514118210 */ /* 0x000fe40007ffe0ff */
[----:B--2---:R-:W-:Y:S01]  /*07c0*/  @P1 LEA R4, P2, R2, R4, 0x2 ;  /* 0x0000000402041211 */ /* 0x004fe200078410ff */
[----:B------:R-:W-:-:S03]  /*07d0*/  @!P0 IMAD R21, R21, R3, R18 ;  /* 0x0000000315158224 */ /* 0x000fc600078e0212 */
[----:B------:R-:W-:Y:S01]  /*07e0*/  @P1 LEA.HI.X R5, R2, R5, R14, 0x2, P2 ;  /* 0x0000000502051211 */ /* 0x000fe200010f140e */
[----:B------:R-:W-:Y:S01]  /*07f0*/  @P1 IMAD.WIDE R14, R3, 0x4, R10 ;  /* 0x00000004030e1825 */ /* 0x000fe200078e020a */
[----:B------:R-:W4:Y:S03]  /*0800*/  @P1 LDG.E R2, desc[UR4][R10.64] ;  /* 0x000000040a021981 */ /* 0x000f26000c1e1900 */
[----:B---3--:R-:W-:Y:S01]  /*0810*/  @!P0 IMAD.WIDE.U32 R6, R17, 0x4, R6 ;  /* 0x0000000411068825 */ /* 0x008fe200078e0006 */
[----:B------:R-:W2:Y:S04]  /*0820*/  @P1 LDG.E R5, desc[UR4][R4.64+0x4] ;  /* 0x0000040404051981 */ /* 0x000ea8000c1e1900 */
[----:B------:R-:W2:Y:S01]  /*0830*/  @P1 LDG.E R14, desc[UR4][R14.64] ;  /* 0x000000040e0e1981 */ /* 0x000ea2000c1e1900 */
[----:B0-----:R-:W-:-:S03]  /*0840*/  @!P0 IMAD.WIDE R8, R21, 0x4, R8 ;  /* 0x0000000415088825 */ /* 0x001fc600078e0208 */
[----:B------:R-:W3:Y:S04]  /*0850*/  @!P0 LDG.E R7, desc[UR4][R6.64] ;  /* 0x0000000406078981 */ /* 0x000ee8000c1e1900 */
[----:B------:R-:W3:Y:S01]  /*0860*/  @!P0 LDG.E R8, desc[UR4][R8.64] ;  /* 0x0000000408088981 */ /* 0x000ee2000c1e1900 */
[----:B----4-:R-:W-:-:S04]  /*0870*/  @P1 FFMA R2, R13, R2, R24 ;  /* 0x000000020d021223 */ /* 0x010fc80000000018 */
[----:B--2---:R-:W-:-:S04]  /*0880*/  @P1 FFMA R24, R5, R14, R2 ;  /* 0x0000000e05181223 */ /* 0x004fc80000000002 */
[----:B---3--:R-:W-:-:S07]  /*0890*/  @!P0 FFMA R24, R7, R8, R24 ;  /* 0x0000000807188223 */ /* 0x008fce0000000018 */
.L_x_0:
[----:B------:R-:W0:Y:S01]  /*08a0*/  LDC.64 R4, c[0x0][0x390] ;  /* 0x0000e400ff047b82 */ /* 0x000e220000000a00 */
[----:B------:R-:W-:-:S04]  /*08b0*/  IMAD R3, R0, R3, R18 ;  /* 0x0000000300037224 */ /* 0x000fc800078e0212 */
[----:B0-----:R-:W-:-:S05]  /*08c0*/  IMAD.WIDE R2, R3, 0x4, R4 ;  /* 0x0000000403027825 */ /* 0x001fca00078e0204 */
[----:B------:R-:W-:Y:S01]  /*08d0*/  STG.E desc[UR4][R2.64], R24 ;  /* 0x0000001802007986 */ /* 0x000fe2000c101904 */
[----:B------:R-:W-:Y:S05]  /*08e0*/  EXIT ;  /* 0x000000000000794d */ /* 0x000fea0003800000 */
.L_x_4:
[----:B------:R-:W-:-:S00]  /*08f0*/  BRA `(.L_x_4) ;  /* 0xfffffffc00fc7947 */ /* 0x000fc0000383ffff */
[----:B------:R-:W-:-:S00]  /*0900*/  NOP ;  /* 0x0000000000007918 */ /* 0x000fc00000000000 */
[----:B------:R-:W-:-:S00]  /*0910*/  NOP ;  /* 0x0000000000007918 */ /* 0x000fc00000000000 */
[----:B------:R-:W-:-:S00]  /*0920*/  NOP ;  /* 0x0000000000007918 */ /* 0x000fc00000000000 */
[----:B------:R-:W-:-:S00]  /*0930*/  NOP ;  /* 0x0000000000007918 */ /* 0x000fc00000000000 */
[----:B------:R-:W-:-:S00]  /*0940*/  NOP ;  /* 0x0000000000007918 */ /* 0x000fc00000000000 */
[----:B------:R-:W-:-:S00]  /*0950*/  NOP ;  /* 0x0000000000007918 */ /* 0x000fc00000000000 */
[----:B------:R-:W-:-:S00]  /*0960*/  NOP ;  /* 0x0000000000007918 */ /* 0x000fc00000000000 */
[----:B------:R-:W-:-:S00]  /*0970*/  NOP ;  /* 0x0000000000007918 */ /* 0x000fc00000000000 */
.L_x_5:


//--------------------- .nv.shared.reserved.0     --------------------------
	.section	.nv.shared.reserved.0,"aw",@nobits
	.weak		__nv_reservedSMEM_offset_0_alias
	.size		__nv_reservedSMEM_offset_0_alias, 0, 64
	.other		__nv_reservedSMEM_offset_0_alias,@"STO_CUDA_RESERVED_SHARED STV_DEFAULT"
__nv_reservedSMEM_offset_0_alias:
	.zero		0
	.zero		64


//--------------------- .nv.constant0._Z10gpu_gemmV1PfS_S_iii --------------------------
	.section	.nv.constant0._Z10gpu_gemmV1PfS_S_iii,"a",@progbits
	.sectionflags	@""
	.align	4
.nv.constant0._Z10gpu_gemmV1PfS_S_iii:
	.zero		932


//--------------------- SYMBOLS --------------------------

	.type		.nv.reservedSmem.offset0,@object
	.size		.nv.reservedSmem.offset0,0x4
